	.headerflags	@"EF_CUDA_TEXMODE_UNIFIED EF_CUDA_64BIT_ADDRESS EF_CUDA_ACCELERATORS EF_CUDA_SM90 EF_CUDA_VIRTUAL_SM(EF_CUDA_SM90)"
	.elftype	@"ET_EXEC"


//--------------------- .nv.info                  --------------------------
	.section	.nv.info,"",@"SHT_CUDA_INFO"
	.align	4


	//----- nvinfo : EIATTR_REGCOUNT
	.align		4
        /*0000*/ 	.byte	0x04, 0x2f
        /*0002*/ 	.short	(.L_1 - .L_0)
	.align		4
.L_0:
        /*0004*/ 	.word	index@(triton_poi_fused_constant_pad_nd_31)
        /*0008*/ 	.word	0x0000001e


	//----- nvinfo : EIATTR_MIN_STACK_SIZE
	.align		4
.L_1:
        /*000c*/ 	.byte	0x04, 0x12
        /*000e*/ 	.short	(.L_3 - .L_2)
	.align		4
.L_2:
        /*0010*/ 	.word	index@(triton_poi_fused_constant_pad_nd_31)
        /*0014*/ 	.word	0x00000000


	//----- nvinfo : EIATTR_FRAME_SIZE
	.align		4
.L_3:
        /*0018*/ 	.byte	0x04, 0x11
        /*001a*/ 	.short	(.L_5 - .L_4)
	.align		4
.L_4:
        /*001c*/ 	.word	index@(triton_poi_fused_constant_pad_nd_31)
        /*0020*/ 	.word	0x00000000


	//----- nvinfo : EIATTR_MIN_STACK_SIZE
	.align		4
.L_5:
        /*0024*/ 	.byte	0x04, 0x12
        /*0026*/ 	.short	(.L_7 - .L_6)
	.align		4
.L_6:
        /*0028*/ 	.word	index@(triton_poi_fused_constant_pad_nd_31)
        /*002c*/ 	.word	0x00000000
.L_7:


//--------------------- .nv.info.triton_poi_fused_constant_pad_nd_31 --------------------------
	.section	.nv.info.triton_poi_fused_constant_pad_nd_31,"",@"SHT_CUDA_INFO"
	.sectionflags	@""
	.align	4


	//----- nvinfo : EIATTR_CUDA_API_VERSION
	.align		4
        /*0000*/ 	.byte	0x04, 0x37
        /*0002*/ 	.short	(.L_9 - .L_8)
.L_8:
        /*0004*/ 	.word	0x0000007c


	//----- nvinfo : EIATTR_KPARAM_INFO
	.align		4
.L_9:
        /*0008*/ 	.byte	0x04, 0x17
        /*000a*/ 	.short	(.L_11 - .L_10)
.L_10:
        /*000c*/ 	.word	0x00000000
        /*0010*/ 	.short	0x0003
        /*0012*/ 	.short	0x0014
        /*0014*/ 	.byte	0x00, 0xf0, 0x11, 0x00


	//----- nvinfo : EIATTR_KPARAM_INFO
	.align		4
.L_11:
        /*0018*/ 	.byte	0x04, 0x17
        /*001a*/ 	.short	(.L_13 - .L_12)
.L_12:
        /*001c*/ 	.word	0x00000000
        /*0020*/ 	.short	0x0002
        /*0022*/ 	.short	0x0010
        /*0024*/ 	.byte	0x00, 0xf0, 0x11, 0x00


	//----- nvinfo : EIATTR_KPARAM_INFO
	.align		4
.L_13:
        /*0028*/ 	.byte	0x04, 0x17
        /*002a*/ 	.short	(.L_15 - .L_14)
.L_14:
        /*002c*/ 	.word	0x00000000
        /*0030*/ 	.short	0x0001
        /*0032*/ 	.short	0x0008
        /*0034*/ 	.byte	0x00, 0xf4, 0x21, 0x00


	//----- nvinfo : EIATTR_KPARAM_INFO
	.align		4
.L_15:
        /*0038*/ 	.byte	0x04, 0x17
        /*003a*/ 	.short	(.L_17 - .L_16)
.L_16:
        /*003c*/ 	.word	0x00000000
        /*0040*/ 	.short	0x0000
        /*0042*/ 	.short	0x0000
        /*0044*/ 	.byte	0x00, 0xf4, 0x21, 0x00


	//----- nvinfo : EIATTR_SPARSE_MMA_MASK
	.align		4
.L_17:
        /*0048*/ 	.byte	0x03, 0x50
        /*004a*/ 	.short	0x0000


	//----- nvinfo : EIATTR_MAXREG_COUNT
	.align		4
        /*004c*/ 	.byte	0x03, 0x1b
        /*004e*/ 	.short	0x00ff


	//----- nvinfo : EIATTR_EXIT_INSTR_OFFSETS
	.align		4
        /*0050*/ 	.byte	0x04, 0x1c
        /*0052*/ 	.short	(.L_19 - .L_18)


	//   ....[0]....
.L_18:
        /*0054*/ 	.word	0x00000680


	//   ....[1]....
        /*0058*/ 	.word	0x000006d0


	//----- nvinfo : EIATTR_REQNTID
	.align		4
.L_19:
        /*005c*/ 	.byte	0x04, 0x10
        /*005e*/ 	.short	(.L_21 - .L_20)
.L_20:
        /*0060*/ 	.word	0x00000080
        /*0064*/ 	.word	0x00000001
        /*0068*/ 	.word	0x00000001


	//----- nvinfo : EIATTR_CBANK_PARAM_SIZE
	.align		4
.L_21:
        /*006c*/ 	.byte	0x03, 0x19
        /*006e*/ 	.short	0x0018


	//----- nvinfo : EIATTR_PARAM_CBANK
	.align		4
        /*0070*/ 	.byte	0x04, 0x0a
        /*0072*/ 	.short	(.L_23 - .L_22)
	.align		4
.L_22:
        /*0074*/ 	.word	index@(.nv.constant0.triton_poi_fused_constant_pad_nd_31)
        /*0078*/ 	.short	0x0210
        /*007a*/ 	.short	0x0018


	//----- nvinfo : EIATTR_SW_WAR
	.align		4
.L_23:
        /*007c*/ 	.byte	0x04, 0x36
        /*007e*/ 	.short	(.L_25 - .L_24)
.L_24:
        /*0080*/ 	.word	0x00000008
.L_25:


//--------------------- .nv.callgraph             --------------------------
	.section	.nv.callgraph,"",@"SHT_CUDA_CALLGRAPH"
	.align	4
	.sectionentsize	8
	.align		4
        /*0000*/ 	.word	0x00000000
	.align		4
        /*0004*/ 	.word	0xffffffff
	.align		4
        /*0008*/ 	.word	0x00000000
	.align		4
        /*000c*/ 	.word	0xfffffffe
	.align		4
        /*0010*/ 	.word	0x00000000
	.align		4
        /*0014*/ 	.word	0xfffffffd
	.align		4
        /*0018*/ 	.word	0x00000000
	.align		4
        /*001c*/ 	.word	0xfffffffc


//--------------------- .text.triton_poi_fused_constant_pad_nd_31 --------------------------
	.section	.text.triton_poi_fused_constant_pad_nd_31,"ax",@progbits
	.sectionflags	@"SHF_BARRIERS=1"
	.align	128
        .global         triton_poi_fused_constant_pad_nd_31
        .type           triton_poi_fused_constant_pad_nd_31,@function
        .size           triton_poi_fused_constant_pad_nd_31,(.L_x_1 - triton_poi_fused_constant_pad_nd_31)
        .other          triton_poi_fused_constant_pad_nd_31,@"STO_CUDA_ENTRY STV_DEFAULT"
triton_poi_fused_constant_pad_nd_31:
.text.triton_poi_fused_constant_pad_nd_31:
[----:B------:R-:W0:Y:S01]  /*0000*/  LDC R1, c[0x0][0x28] ;  /* 0x00000a00ff017b82 */ /* 0x000e220000000800 */
[----:B------:R-:W1:Y:S01]  /*0010*/  S2R R0, SR_CTAID.X ;  /* 0x0000000000007919 */ /* 0x000e620000002500 */
[----:B------:R-:W-:Y:S01]  /*0020*/  CS2R R14, SRZ ;  /* 0x00000000000e7805 */ /* 0x000fe2000001ff00 */
[----:B------:R-:W-:Y:S01]  /*0030*/  ULDC.64 UR6, c[0x0][0x208] ;  /* 0x0000820000067ab9 */ /* 0x000fe20000000a00 */
[----:B------:R-:W-:Y:S01]  /*0040*/  IMAD.MOV.U32 R16, RZ, RZ, RZ ;  /* 0x000000ffff107224 */ /* 0x000fe200078e00ff */
[----:B------:R-:W2:Y:S01]  /*0050*/  S2R R5, SR_TID.X ;  /* 0x0000000000057919 */ /* 0x000ea20000002100 */
[----:B------:R-:W3:Y:S01]  /*0060*/  S2R R4, SR_CTAID.Y ;  /* 0x0000000000047919 */ /* 0x000ee20000002600 */
[----:B-1----:R-:W-:Y:S01]  /*0070*/  IMAD.SHL.U32 R0, R0, 0x20, RZ ;  /* 0x0000002000007824 */ /* 0x002fe200078e00ff */
[----:B--2---:R-:W-:-:S04]  /*0080*/  SHF.R.U32.HI R17, RZ, 0x5, R5 ;  /* 0x00000005ff117819 */ /* 0x004fc80000011605 */
[----:B------:R-:W-:Y:S01]  /*0090*/  LOP3.LUT R8, R0, 0x1f, R5, 0xf8, !PT ;  /* 0x0000001f00087812 */ /* 0x000fe200078ef805 */
[----:B---3--:R-:W-:Y:S01]  /*00a0*/  IMAD.SHL.U32 R6, R4, 0x20, RZ ;  /* 0x0000002004067824 */ /* 0x008fe200078e00ff */
[----:B------:R-:W-:-:S03]  /*00b0*/  SGXT.U32 R17, R17, 0x2 ;  /* 0x000000021111781a */ /* 0x000fc60000000000 */
[----:B------:R-:W-:-:S05]  /*00c0*/  IMAD.HI R2, R8, 0x66666667, RZ ;  /* 0x6666666708027827 */ /* 0x000fca00078e02ff */
[----:B------:R-:W-:-:S04]  /*00d0*/  SHF.R.S32.HI R3, RZ, 0x1, R2 ;  /* 0x00000001ff037819 */ /* 0x000fc80000011402 */
[----:B------:R-:W-:Y:S02]  /*00e0*/  LEA.HI R7, R2, R3, RZ, 0x1 ;  /* 0x0000000302077211 */ /* 0x000fe400078f08ff */
[----:B------:R-:W1:Y:S03]  /*00f0*/  LDC.64 R2, c[0x0][0x210] ;  /* 0x00008400ff027b82 */ /* 0x000e660000000a00 */
[----:B------:R-:W-:-:S05]  /*0100*/  IMAD R10, R7, -0x5, R8 ;  /* 0xfffffffb070a7824 */ /* 0x000fca00078e0208 */
[----:B------:R-:W-:Y:S01]  /*0110*/  ISETP.GE.AND P0, PT, R10, 0x4, PT ;  /* 0x000000040a00780c */ /* 0x000fe20003f06270 */
[----:B------:R-:W-:Y:S01]  /*0120*/  IMAD R10, R7, 0x4, R10 ;  /* 0x00000004070a7824 */ /* 0x000fe200078e020a */
[----:B------:R-:W-:Y:S02]  /*0130*/  LOP3.LUT R7, R6, R17, RZ, 0xfc, !PT ;  /* 0x0000001106077212 */ /* 0x000fe400078efcff */
[----:B------:R-:W-:-:S03]  /*0140*/  ISETP.LT.AND P0, PT, R8, 0x14, !P0 ;  /* 0x000000140800780c */ /* 0x000fc60004701270 */
[----:B------:R-:W-:Y:S01]  /*0150*/  IMAD R9, R7, 0x10, R10 ;  /* 0x0000001007097824 */ /* 0x000fe200078e020a */
[----:B------:R-:W-:Y:S01]  /*0160*/  HFMA2.MMA R26, -RZ, RZ, 0, 0 ;  /* 0x00000000ff1a7435 */ /* 0x000fe200000001ff */
[----:B------:R-:W-:Y:S02]  /*0170*/  IMAD.MOV.U32 R7, RZ, RZ, RZ ;  /* 0x000000ffff077224 */ /* 0x000fe400078e00ff */
[C---:B------:R-:W-:Y:S02]  /*0180*/  VIADD R19, R9.reuse, 0x40 ;  /* 0x0000004009137836 */ /* 0x040fe40000000000 */
[C---:B------:R-:W-:Y:S02]  /*0190*/  VIADD R21, R9.reuse, 0x80 ;  /* 0x0000008009157836 */ /* 0x040fe40000000000 */
[----:B------:R-:W-:Y:S02]  /*01a0*/  VIADD R23, R9, 0xc0 ;  /* 0x000000c009177836 */ /* 0x000fe40000000000 */
[----:B-1----:R-:W-:-:S04]  /*01b0*/  IMAD.WIDE R18, R19, 0x4, R2 ;  /* 0x0000000413127825 */ /* 0x002fc800078e0202 */
[--C-:B------:R-:W-:Y:S01]  /*01c0*/  IMAD.WIDE R20, R21, 0x4, R2.reuse ;  /* 0x0000000415147825 */ /* 0x100fe200078e0202 */
[----:B------:R1:W2:Y:S03]  /*01d0*/  @P0 LDG.E.EL R15, desc[UR6][R18.64] ;  /* 0x00000006120f0981 */ /* 0x0002a6000c2e1900 */
[C---:B------:R-:W-:Y:S01]  /*01e0*/  VIADD R25, R9.reuse, 0x100 ;  /* 0x0000010009197836 */ /* 0x040fe20000000000 */
[----:B------:R3:W4:Y:S01]  /*01f0*/  @P0 LDG.E.EL R14, desc[UR6][R20.64] ;  /* 0x00000006140e0981 */ /* 0x000722000c2e1900 */
[C---:B------:R-:W-:Y:S02]  /*0200*/  VIADD R11, R9.reuse, 0x140 ;  /* 0x00000140090b7836 */ /* 0x040fe40000000000 */
[C---:B------:R-:W-:Y:S02]  /*0210*/  VIADD R13, R9.reuse, 0x180 ;  /* 0x00000180090d7836 */ /* 0x040fe40000000000 */
[----:B------:R-:W-:Y:S01]  /*0220*/  VIADD R27, R9, 0x1c0 ;  /* 0x000001c0091b7836 */ /* 0x000fe20000000000 */
[----:B-1----:R-:W-:Y:S01]  /*0230*/  CS2R R18, SRZ ;  /* 0x0000000000127805 */ /* 0x002fe2000001ff00 */
[----:B------:R-:W-:-:S04]  /*0240*/  IMAD.WIDE R22, R23, 0x4, R2 ;  /* 0x0000000417167825 */ /* 0x000fc800078e0202 */
[--C-:B------:R-:W-:Y:S01]  /*0250*/  IMAD.WIDE R24, R25, 0x4, R2.reuse ;  /* 0x0000000419187825 */ /* 0x100fe200078e0202 */
[----:B------:R1:W5:Y:S03]  /*0260*/  @P0 LDG.E.EL R16, desc[UR6][R22.64] ;  /* 0x0000000616100981 */ /* 0x000366000c2e1900 */
[--C-:B------:R-:W-:Y:S01]  /*0270*/  IMAD.WIDE R8, R9, 0x4, R2.reuse ;  /* 0x0000000409087825 */ /* 0x100fe200078e0202 */
[----:B------:R-:W5:Y:S03]  /*0280*/  @P0 LDG.E.EL R7, desc[UR6][R24.64] ;  /* 0x0000000618070981 */ /* 0x000f66000c2e1900 */
[--C-:B------:R-:W-:Y:S01]  /*0290*/  IMAD.WIDE R10, R11, 0x4, R2.reuse ;  /* 0x000000040b0a7825 */ /* 0x100fe200078e0202 */
[----:B------:R-:W5:Y:S03]  /*02a0*/  @P0 LDG.E.EL R18, desc[UR6][R8.64] ;  /* 0x0000000608120981 */ /* 0x000f66000c2e1900 */
[----:B------:R-:W-:Y:S01]  /*02b0*/  IMAD.WIDE R12, R13, 0x4, R2 ;  /* 0x000000040d0c7825 */ /* 0x000fe200078e0202 */
[----:B------:R-:W5:Y:S03]  /*02c0*/  @P0 LDG.E.EL R26, desc[UR6][R10.64] ;  /* 0x000000060a1a0981 */ /* 0x000f66000c2e1900 */
[----:B---3--:R-:W-:-:S02]  /*02d0*/  IMAD.MOV.U32 R20, RZ, RZ, RZ ;  /* 0x000000ffff147224 */ /* 0x008fc400078e00ff */
[----:B------:R-:W-:-:S04]  /*02e0*/  IMAD.WIDE R2, R27, 0x4, R2 ;  /* 0x000000041b027825 */ /* 0x000fc800078e0202 */
[----:B------:R-:W3:Y:S04]  /*02f0*/  @P0 LDG.E.EL R20, desc[UR6][R12.64] ;  /* 0x000000060c140981 */ /* 0x000ee8000c2e1900 */
[----:B------:R1:W3:Y:S01]  /*0300*/  @P0 LDG.E.EL R19, desc[UR6][R2.64] ;  /* 0x0000000602130981 */ /* 0x0002e2000c2e1900 */
[----:B------:R-:W1:Y:S01]  /*0310*/  S2UR UR5, SR_CgaCtaId ;  /* 0x00000000000579c3 */ /* 0x000e620000008800 */
[----:B------:R-:W-:Y:S01]  /*0320*/  IMAD.SHL.U32 R21, R5, 0x20, RZ ;  /* 0x0000002005157824 */ /* 0x000fe200078e00ff */
[----:B------:R-:W-:-:S04]  /*0330*/  UMOV UR4, 0x400 ;  /* 0x0000040000047882 */ /* 0x000fc80000000000 */
[----:B-1----:R-:W-:-:S04]  /*0340*/  LOP3.LUT R22, R21, 0x3e0, RZ, 0xc0, !PT ;  /* 0x000003e015167812 */ /* 0x002fc800078ec0ff */
[----:B------:R-:W-:Y:S01]  /*0350*/  LOP3.LUT R17, R22, R17, RZ, 0xfc, !PT ;  /* 0x0000001116117212 */ /* 0x000fe200078efcff */
[----:B0-----:R-:W-:-:S06]  /*0360*/  UPRMT UR4, UR5, 0x654, UR4 ;  /* 0x0000065405047896 */ /* 0x001fcc0008000004 */
[----:B------:R-:W-:-:S05]  /*0370*/  LEA.HI R22, R22, UR4, RZ, 0x1f ;  /* 0x0000000416167c11 */ /* 0x000fca000f8ff8ff */
[----:B------:R-:W-:Y:S02]  /*0380*/  IMAD R22, R17, 0x4, R22 ;  /* 0x0000000411167824 */ /* 0x000fe400078e0216 */
[C---:B------:R-:W-:Y:S02]  /*0390*/  IMAD.SHL.U32 R2, R5.reuse, 0x2, RZ ;  /* 0x0000000205027824 */ /* 0x040fe400078e00ff */
[----:B------:R-:W-:-:S03]  /*03a0*/  IMAD.SHL.U32 R3, R5, 0x4, RZ ;  /* 0x0000000405037824 */ /* 0x000fc600078e00ff */
[----:B------:R-:W-:-:S05]  /*03b0*/  LOP3.LUT R2, R2, 0xf0, RZ, 0xc0, !PT ;  /* 0x000000f002027812 */ /* 0x000fca00078ec0ff */
[----:B------:R-:W-:Y:S01]  /*03c0*/  VIADD R2, R2, UR4 ;  /* 0x0000000402027c36 */ /* 0x000fe20008000000 */
[----:B------:R-:W-:Y:S02]  /*03d0*/  SHF.R.S32.HI R4, RZ, 0x1a, R4 ;  /* 0x0000001aff047819 */ /* 0x000fe40000011404 */
[----:B------:R-:W-:Y:S02]  /*03e0*/  LOP3.LUT R6, R6, 0x1c, R3, 0xf8, !PT ;  /* 0x0000001c06067812 */ /* 0x000fe400078ef803 */
[----:B------:R-:W-:-:S04]  /*03f0*/  SHF.R.U32.HI R5, RZ, 0x3, R5 ;  /* 0x00000003ff057819 */ /* 0x000fc80000011605 */
[----:B------:R-:W-:-:S04]  /*0400*/  SGXT.U32 R5, R5, 0x4 ;  /* 0x000000040505781a */ /* 0x000fc80000000000 */
[----:B------:R-:W-:-:S04]  /*0410*/  LOP3.LUT R5, R0, R5, RZ, 0xfc, !PT ;  /* 0x0000000500057212 */ /* 0x000fc800078efcff */
[C---:B------:R-:W-:Y:S02]  /*0420*/  LOP3.LUT R0, R5.reuse, 0x10, RZ, 0xfc, !PT ;  /* 0x0000001005007812 */ /* 0x040fe400078efcff */
[----:B------:R-:W-:Y:S02]  /*0430*/  ISETP.GE.AND P1, PT, R5, 0x19, PT ;  /* 0x000000190500780c */ /* 0x000fe40003f26270 */
[----:B--2---:R-:W-:Y:S02]  /*0440*/  SEL R15, R15, RZ, P0 ;  /* 0x000000ff0f0f7207 */ /* 0x004fe40000000000 */
[----:B----4-:R-:W-:-:S03]  /*0450*/  SEL R9, R14, RZ, P0 ;  /* 0x000000ff0e097207 */ /* 0x010fc60000000000 */
[----:B------:R0:W-:Y:S04]  /*0460*/  STS [R22+0x10], R15 ;  /* 0x0000100f16007388 */ /* 0x0001e80000000800 */
[----:B------:R-:W-:Y:S01]  /*0470*/  STS [R22+0x20], R9 ;  /* 0x0000200916007388 */ /* 0x000fe20000000800 */
[----:B-----5:R-:W-:Y:S02]  /*0480*/  SEL R11, R16, RZ, P0 ;  /* 0x000000ff100b7207 */ /* 0x020fe40000000000 */
[----:B------:R-:W-:Y:S02]  /*0490*/  SEL R13, R7, RZ, P0 ;  /* 0x000000ff070d7207 */ /* 0x000fe40000000000 */
[----:B0-----:R-:W-:Y:S02]  /*04a0*/  SEL R15, R18, RZ, P0 ;  /* 0x000000ff120f7207 */ /* 0x001fe40000000000 */
[----:B------:R-:W-:Y:S01]  /*04b0*/  SEL R17, R26, RZ, P0 ;  /* 0x000000ff1a117207 */ /* 0x000fe20000000000 */
[----:B------:R-:W-:Y:S01]  /*04c0*/  STS [R22+0x30], R11 ;  /* 0x0000300b16007388 */ /* 0x000fe20000000800 */
[----:B---3--:R-:W-:-:S02]  /*04d0*/  SEL R21, R20, RZ, P0 ;  /* 0x000000ff14157207 */ /* 0x008fc40000000000 */
[----:B------:R-:W-:Y:S01]  /*04e0*/  SEL R19, R19, RZ, P0 ;  /* 0x000000ff13137207 */ /* 0x000fe20000000000 */
[----:B------:R0:W-:Y:S04]  /*04f0*/  STS [R22+0x40], R13 ;  /* 0x0000400d16007388 */ /* 0x0001e80000000800 */
[----:B------:R-:W-:Y:S04]  /*0500*/  STS [R22+0x50], R17 ;  /* 0x0000501116007388 */ /* 0x000fe80000000800 */
[----:B------:R-:W-:Y:S04]  /*0510*/  STS [R22+0x60], R21 ;  /* 0x0000601516007388 */ /* 0x000fe80000000800 */
[----:B------:R-:W-:Y:S04]  /*0520*/  STS [R22], R15 ;  /* 0x0000000f16007388 */ /* 0x000fe80000000800 */
[----:B------:R-:W-:Y:S01]  /*0530*/  STS [R22+0x70], R19 ;  /* 0x0000701316007388 */ /* 0x000fe20000000800 */
[----:B------:R-:W-:-:S04]  /*0540*/  LOP3.LUT R7, R3, 0x1fc, RZ, 0xc0, !PT ;  /* 0x000001fc03077812 */ /* 0x000fc800078ec0ff */
[----:B------:R-:W-:Y:S01]  /*0550*/  LEA R8, R7, R2, 0x2 ;  /* 0x0000000207087211 */ /* 0x000fe200078e10ff */
[----:B------:R-:W-:Y:S01]  /*0560*/  BAR.SYNC.DEFER_BLOCKING 0x0 ;  /* 0x0000000000007b1d */ /* 0x000fe20000010000 */
[----:B------:R-:W-:-:S04]  /*0570*/  SGXT R3, R4, 0x1 ;  /* 0x000000010403781a */ /* 0x000fc80000000200 */
[----:B------:R-:W-:-:S03]  /*0580*/  LEA.HI R4, R3, R6, RZ, 0x9 ;  /* 0x0000000603047211 */ /* 0x000fc600078f48ff */
[----:B------:R-:W1:Y:S01]  /*0590*/  LDC.64 R2, c[0x0][0x218] ;  /* 0x00008600ff027b82 */ /* 0x000e620000000a00 */
[----:B------:R-:W2:Y:S01]  /*05a0*/  LDS.128 R8, [R8] ;  /* 0x0000000008087984 */ /* 0x000ea20000000c00 */
[----:B0-----:R-:W-:Y:S02]  /*05b0*/  LOP3.LUT R13, R4, 0xfffffe00, RZ, 0xc0, !PT ;  /* 0xfffffe00040d7812 */ /* 0x001fe400078ec0ff */
[----:B------:R-:W-:-:S03]  /*05c0*/  SHF.R.S32.HI R4, RZ, 0x9, R4 ;  /* 0x00000009ff047819 */ /* 0x000fc60000011404 */
[----:B------:R-:W-:Y:S01]  /*05d0*/  IMAD.IADD R13, R6, 0x1, -R13 ;  /* 0x00000001060d7824 */ /* 0x000fe200078e0a0d */
[----:B------:R-:W-:Y:S02]  /*05e0*/  LOP3.LUT R6, R7, 0x200, RZ, 0xfc, !PT ;  /* 0x0000020007067812 */ /* 0x000fe400078efcff */
[----:B------:R-:W-:Y:S01]  /*05f0*/  ISETP.GE.AND P0, PT, R0, 0x19, PT ;  /* 0x000000190000780c */ /* 0x000fe20003f06270 */
[----:B------:R-:W-:Y:S01]  /*0600*/  IMAD R13, R4, 0x3200, R13 ;  /* 0x00003200040d7824 */ /* 0x000fe200078e020d */
[----:B------:R-:W-:-:S03]  /*0610*/  SHF.R.U32.HI R6, RZ, 0x1, R6 ;  /* 0x00000001ff067819 */ /* 0x000fc60000011606 */
[----:B------:R-:W-:Y:S01]  /*0620*/  IMAD R5, R5, 0x200, R13 ;  /* 0x0000020005057824 */ /* 0x000fe200078e020d */
[----:B------:R-:W-:-:S03]  /*0630*/  LOP3.LUT R6, R6, 0x1f0, RZ, 0xc0, !PT ;  /* 0x000001f006067812 */ /* 0x000fc600078ec0ff */
[----:B-1----:R-:W-:-:S04]  /*0640*/  IMAD.WIDE R4, R5, 0x4, R2 ;  /* 0x0000000405047825 */ /* 0x002fc800078e0202 */
[----:B------:R-:W-:-:S04]  /*0650*/  VIADD R6, R6, UR4 ;  /* 0x0000000406067c36 */ /* 0x000fc80008000000 */
[----:B------:R-:W-:Y:S01]  /*0660*/  IMAD R6, R7, 0x4, R6 ;  /* 0x0000000407067824 */ /* 0x000fe200078e0206 */
[----:B--2---:R0:W-:Y:S02]  /*0670*/  @!P1 STG.E.128 desc[UR6][R4.64], R8 ;  /* 0x0000000804009986 */ /* 0x0041e4000c101d06 */
[----:B0-----:R-:W-:Y:S05]  /*0680*/  @P0 EXIT ;  /* 0x000000000000094d */ /* 0x001fea0003800000 */
[----:B0-----:R-:W0:Y:S01]  /*0690*/  LDS.128 R4, [R6+0x800] ;  /* 0x0008000006047984 */ /* 0x001e220000000c00 */
[----:B------:R-:W-:-:S04]  /*06a0*/  IMAD R13, R0, 0x200, R13 ;  /* 0x00000200000d7824 */ /* 0x000fc800078e020d */
[----:B------:R-:W-:-:S05]  /*06b0*/  IMAD.WIDE R2, R13, 0x4, R2 ;  /* 0x000000040d027825 */ /* 0x000fca00078e0202 */
[----:B0-----:R-:W-:Y:S01]  /*06c0*/  STG.E.128 desc[UR6][R2.64], R4 ;  /* 0x0000000402007986 */ /* 0x001fe2000c101d06 */
[----:B------:R-:W-:Y:S05]  /*06d0*/  EXIT ;  /* 0x000000000000794d */ /* 0x000fea0003800000 */
.L_x_0:
[----:B------:R-:W-:-:S00]  /*06e0*/  BRA `(.L_x_0) ;  /* 0xfffffffc00fc7947 */ /* 0x000fc0000383ffff */
[----:B------:R-:W-:-:S00]  /*06f0*/  NOP ;  /* 0x0000000000007918 */ /* 0x000fc00000000000 */
        /* <DEDUP_REMOVED lines=8> */
.L_x_1:


//--------------------- .nv.shared.triton_poi_fused_constant_pad_nd_31 --------------------------
	.section	.nv.shared.triton_poi_fused_constant_pad_nd_31,"aw",@nobits
	.sectionflags	@""
	.align	16
	.zero		1024


//--------------------- .nv.constant0.triton_poi_fused_constant_pad_nd_31 --------------------------
	.section	.nv.constant0.triton_poi_fused_constant_pad_nd_31,"a",@progbits
	.sectionflags	@""
	.align	4
.nv.constant0.triton_poi_fused_constant_pad_nd_31:
	.zero		552
